	.headerflags	@"EF_CUDA_TEXMODE_UNIFIED EF_CUDA_64BIT_ADDRESS EF_CUDA_ACCELERATORS EF_CUDA_SM90 EF_CUDA_VIRTUAL_SM(EF_CUDA_SM90)"
	.elftype	@"ET_EXEC"


//--------------------- .nv.info                  --------------------------
	.section	.nv.info,"",@"SHT_CUDA_INFO"
	.align	4


	//----- nvinfo : EIATTR_REGCOUNT
	.align		4
        /*0000*/ 	.byte	0x04, 0x2f
        /*0002*/ 	.short	(.L_2 - .L_1)
	.align		4
.L_1:
        /*0004*/ 	.word	index@(triton_per_fused_native_group_norm_26)
        /*0008*/ 	.word	0x00000012


	//----- nvinfo : EIATTR_MIN_STACK_SIZE
	.align		4
.L_2:
        /*000c*/ 	.byte	0x04, 0x12
        /*000e*/ 	.short	(.L_4 - .L_3)
	.align		4
.L_3:
        /*0010*/ 	.word	index@(triton_per_fused_native_group_norm_26)
        /*0014*/ 	.word	0x00000000


	//----- nvinfo : EIATTR_FRAME_SIZE
	.align		4
.L_4:
        /*0018*/ 	.byte	0x04, 0x11
        /*001a*/ 	.short	(.L_6 - .L_5)
	.align		4
.L_5:
        /*001c*/ 	.word	index@(triton_per_fused_native_group_norm_26)
        /*0020*/ 	.word	0x00000000


	//----- nvinfo : EIATTR_MIN_STACK_SIZE
	.align		4
.L_6:
        /*0024*/ 	.byte	0x04, 0x12
        /*0026*/ 	.short	(.L_8 - .L_7)
	.align		4
.L_7:
        /*0028*/ 	.word	index@(triton_per_fused_native_group_norm_26)
        /*002c*/ 	.word	0x00000000
.L_8:


//--------------------- .nv.info.triton_per_fused_native_group_norm_26 --------------------------
	.section	.nv.info.triton_per_fused_native_group_norm_26,"",@"SHT_CUDA_INFO"
	.sectionflags	@""
	.align	4


	//----- nvinfo : EIATTR_CUDA_API_VERSION
	.align		4
        /*0000*/ 	.byte	0x04, 0x37
        /*0002*/ 	.short	(.L_10 - .L_9)
.L_9:
        /*0004*/ 	.word	0x0000007c


	//----- nvinfo : EIATTR_KPARAM_INFO
	.align		4
.L_10:
        /*0008*/ 	.byte	0x04, 0x17
        /*000a*/ 	.short	(.L_12 - .L_11)
.L_11:
        /*000c*/ 	.word	0x00000000
        /*0010*/ 	.short	0x0005
        /*0012*/ 	.short	0x0024
        /*0014*/ 	.byte	0x00, 0xf0, 0x11, 0x00


	//----- nvinfo : EIATTR_KPARAM_INFO
	.align		4
.L_12:
        /*0018*/ 	.byte	0x04, 0x17
        /*001a*/ 	.short	(.L_14 - .L_13)
.L_13:
        /*001c*/ 	.word	0x00000000
        /*0020*/ 	.short	0x0004
        /*0022*/ 	.short	0x0020
        /*0024*/ 	.byte	0x00, 0xf0, 0x11, 0x00


	//----- nvinfo : EIATTR_KPARAM_INFO
	.align		4
.L_14:
        /*0028*/ 	.byte	0x04, 0x17
        /*002a*/ 	.short	(.L_16 - .L_15)
.L_15:
        /*002c*/ 	.word	0x00000000
        /*0030*/ 	.short	0x0003
        /*0032*/ 	.short	0x0018
        /*0034*/ 	.byte	0x00, 0xf4, 0x21, 0x00


	//----- nvinfo : EIATTR_KPARAM_INFO
	.align		4
.L_16:
        /*0038*/ 	.byte	0x04, 0x17
        /*003a*/ 	.short	(.L_18 - .L_17)
.L_17:
        /*003c*/ 	.word	0x00000000
        /*0040*/ 	.short	0x0002
        /*0042*/ 	.short	0x0010
        /*0044*/ 	.byte	0x00, 0xf4, 0x21, 0x00


	//----- nvinfo : EIATTR_KPARAM_INFO
	.align		4
.L_18:
        /*0048*/ 	.byte	0x04, 0x17
        /*004a*/ 	.short	(.L_20 - .L_19)
.L_19:
        /*004c*/ 	.word	0x00000000
        /*0050*/ 	.short	0x0001
        /*0052*/ 	.short	0x0008
        /*0054*/ 	.byte	0x00, 0xf4, 0x21, 0x00


	//----- nvinfo : EIATTR_KPARAM_INFO
	.align		4
.L_20:
        /*0058*/ 	.byte	0x04, 0x17
        /*005a*/ 	.short	(.L_22 - .L_21)
.L_21:
        /*005c*/ 	.word	0x00000000
        /*0060*/ 	.short	0x0000
        /*0062*/ 	.short	0x0000
        /*0064*/ 	.byte	0x00, 0xf4, 0x21, 0x00


	//----- nvinfo : EIATTR_SPARSE_MMA_MASK
	.align		4
.L_22:
        /*0068*/ 	.byte	0x03, 0x50
        /*006a*/ 	.short	0x0000


	//----- nvinfo : EIATTR_MAXREG_COUNT
	.align		4
        /*006c*/ 	.byte	0x03, 0x1b
        /*006e*/ 	.short	0x00ff


	//----- nvinfo : EIATTR_COOP_GROUP_MASK_REGIDS
	.align		4
        /*0070*/ 	.byte	0x04, 0x29
        /*0072*/ 	.short	(.L_24 - .L_23)


	//   ....[0]....
.L_23:
        /*0074*/ 	.word	0xffffffff


	//   ....[1]....
        /*0078*/ 	.word	0xffffffff


	//   ....[2]....
        /*007c*/ 	.word	0xffffffff


	//   ....[3]....
        /*0080*/ 	.word	0xffffffff


	//   ....[4]....
        /*0084*/ 	.word	0xffffffff


	//   ....[5]....
        /*0088*/ 	.word	0xffffffff


	//   ....[6]....
        /*008c*/ 	.word	0xffffffff


	//   ....[7]....
        /*0090*/ 	.word	0xffffffff


	//----- nvinfo : EIATTR_COOP_GROUP_INSTR_OFFSETS
	.align		4
.L_24:
        /*0094*/ 	.byte	0x04, 0x28
        /*0096*/ 	.short	(.L_26 - .L_25)


	//   ....[0]....
.L_25:
        /*0098*/ 	.word	0x000001e0


	//   ....[1]....
        /*009c*/ 	.word	0x00000200


	//   ....[2]....
        /*00a0*/ 	.word	0x00000230


	//   ....[3]....
        /*00a4*/ 	.word	0x00000250


	//   ....[4]....
        /*00a8*/ 	.word	0x00000340


	//   ....[5]....
        /*00ac*/ 	.word	0x00000360


	//   ....[6]....
        /*00b0*/ 	.word	0x00000390


	//   ....[7]....
        /*00b4*/ 	.word	0x000003e0


	//----- nvinfo : EIATTR_EXIT_INSTR_OFFSETS
	.align		4
.L_26:
        /*00b8*/ 	.byte	0x04, 0x1c
        /*00ba*/ 	.short	(.L_28 - .L_27)


	//   ....[0]....
.L_27:
        /*00bc*/ 	.word	0x000004f0


	//   ....[1]....
        /*00c0*/ 	.word	0x00000540


	//----- nvinfo : EIATTR_REQNTID
	.align		4
.L_28:
        /*00c4*/ 	.byte	0x04, 0x10
        /*00c6*/ 	.short	(.L_30 - .L_29)
.L_29:
        /*00c8*/ 	.word	0x00000080
        /*00cc*/ 	.word	0x00000001
        /*00d0*/ 	.word	0x00000001


	//----- nvinfo : EIATTR_CBANK_PARAM_SIZE
	.align		4
.L_30:
        /*00d4*/ 	.byte	0x03, 0x19
        /*00d6*/ 	.short	0x0028


	//----- nvinfo : EIATTR_PARAM_CBANK
	.align		4
        /*00d8*/ 	.byte	0x04, 0x0a
        /*00da*/ 	.short	(.L_32 - .L_31)
	.align		4
.L_31:
        /*00dc*/ 	.word	index@(.nv.constant0.triton_per_fused_native_group_norm_26)
        /*00e0*/ 	.short	0x0210
        /*00e2*/ 	.short	0x0028


	//----- nvinfo : EIATTR_SW_WAR
	.align		4
.L_32:
        /*00e4*/ 	.byte	0x04, 0x36
        /*00e6*/ 	.short	(.L_34 - .L_33)
.L_33:
        /*00e8*/ 	.word	0x00000008
.L_34:


//--------------------- .nv.callgraph             --------------------------
	.section	.nv.callgraph,"",@"SHT_CUDA_CALLGRAPH"
	.align	4
	.sectionentsize	8
	.align		4
        /*0000*/ 	.word	0x00000000
	.align		4
        /*0004*/ 	.word	0xffffffff
	.align		4
        /*0008*/ 	.word	0x00000000
	.align		4
        /*000c*/ 	.word	0xfffffffe
	.align		4
        /*0010*/ 	.word	0x00000000
	.align		4
        /*0014*/ 	.word	0xfffffffd
	.align		4
        /*0018*/ 	.word	0x00000000
	.align		4
        /*001c*/ 	.word	0xfffffffc


//--------------------- .nv.constant4             --------------------------
	.section	.nv.constant4,"a",@progbits
	.align	8
	.align		8
.nv.constant4:
        /*0000*/ 	.dword	_$_str


//--------------------- .text.triton_per_fused_native_group_norm_26 --------------------------
	.section	.text.triton_per_fused_native_group_norm_26,"ax",@progbits
	.sectionflags	@"SHF_BARRIERS=1"
	.align	128
        .global         triton_per_fused_native_group_norm_26
        .type           triton_per_fused_native_group_norm_26,@function
        .size           triton_per_fused_native_group_norm_26,(.L_x_1 - triton_per_fused_native_group_norm_26)
        .other          triton_per_fused_native_group_norm_26,@"STO_CUDA_ENTRY STV_DEFAULT"
triton_per_fused_native_group_norm_26:
.text.triton_per_fused_native_group_norm_26:
[----:B------:R-:W0:Y:S02]  /*0000*/  LDC R1, c[0x0][0x28] ;  /* 0x00000a00ff017b82 */ /* 0x000e240000000800 */
[----:B------:R-:W1:Y:S01]  /*0010*/  S2R R3, SR_TID.X ;  /* 0x0000000000037919 */ /* 0x000e620000002100 */
[----:B------:R-:W2:Y:S01]  /*0020*/  LDC.64 R10, c[0x0][0x210] ;  /* 0x00008400ff0a7b82 */ /* 0x000ea20000000a00 */
[----:B------:R-:W-:Y:S01]  /*0030*/  CS2R R6, SRZ ;  /* 0x0000000000067805 */ /* 0x000fe2000001ff00 */
[----:B------:R-:W-:Y:S01]  /*0040*/  ULDC.64 UR6, c[0x0][0x208] ;  /* 0x0000820000067ab9 */ /* 0x000fe20000000a00 */
[----:B------:R-:W3:Y:S01]  /*0050*/  S2R R0, SR_CTAID.X ;  /* 0x0000000000007919 */ /* 0x000ee20000002500 */
[----:B-1----:R-:W-:Y:S02]  /*0060*/  SHF.R.U32.HI R9, RZ, 0x4, R3 ;  /* 0x00000004ff097819 */ /* 0x002fe40000011603 */
[----:B------:R-:W-:Y:S02]  /*0070*/  SHF.L.U32 R4, R3, 0x2, RZ ;  /* 0x0000000203047819 */ /* 0x000fe400000006ff */
[----:B---3--:R-:W-:Y:S02]  /*0080*/  SHF.L.U32 R0, R0, 0x3, RZ ;  /* 0x0000000300007819 */ /* 0x008fe400000006ff */
[----:B------:R-:W-:-:S02]  /*0090*/  SGXT.U32 R9, R9, 0x3 ;  /* 0x000000030909781a */ /* 0x000fc40000000000 */
[----:B------:R-:W-:Y:S02]  /*00a0*/  LOP3.LUT R5, R4, 0x3c, RZ, 0xc0, !PT ;  /* 0x0000003c04057812 */ /* 0x000fe400078ec0ff */
[----:B------:R-:W-:-:S04]  /*00b0*/  LOP3.LUT R2, R0, R9, RZ, 0xfc, !PT ;  /* 0x0000000900027212 */ /* 0x000fc800078efcff */
[C---:B------:R-:W-:Y:S02]  /*00c0*/  ISETP.GE.AND P0, PT, R2.reuse, 0x80, PT ;  /* 0x000000800200780c */ /* 0x040fe40003f06270 */
[----:B------:R-:W-:-:S05]  /*00d0*/  LEA R5, R2, R5, 0x6 ;  /* 0x0000000502057211 */ /* 0x000fca00078e30ff */
[----:B--2---:R-:W-:Y:S01]  /*00e0*/  IMAD.WIDE R10, R5, 0x4, R10 ;  /* 0x00000004050a7825 */ /* 0x004fe200078e020a */
[----:B------:R-:W-:-:S06]  /*00f0*/  CS2R R4, SRZ ;  /* 0x0000000000047805 */ /* 0x000fcc000001ff00 */
[----:B------:R-:W2:Y:S01]  /*0100*/  @!P0 LDG.E.128 R4, desc[UR6][R10.64] ;  /* 0x000000060a048981 */ /* 0x000ea2000c1e1d00 */
[----:B------:R-:W1:Y:S01]  /*0110*/  S2UR UR5, SR_CgaCtaId ;  /* 0x00000000000579c3 */ /* 0x000e620000008800 */
[----:B------:R-:W-:Y:S01]  /*0120*/  UMOV UR4, 0x400 ;  /* 0x0000040000047882 */ /* 0x000fe20000000000 */
[----:B------:R-:W-:Y:S01]  /*0130*/  LOP3.LUT R15, R0, 0x7, R3, 0xf8, !PT ;  /* 0x00000007000f7812 */ /* 0x000fe200078ef803 */
[----:B-1----:R-:W-:-:S06]  /*0140*/  UPRMT UR4, UR5, 0x654, UR4 ;  /* 0x0000065405047896 */ /* 0x002fcc0008000004 */
[----:B------:R-:W-:Y:S02]  /*0150*/  LEA R9, R9, UR4, 0x2 ;  /* 0x0000000409097c11 */ /* 0x000fe4000f8e10ff */
[----:B--2---:R-:W-:Y:S02]  /*0160*/  SEL R4, R4, RZ, !P0 ;  /* 0x000000ff04047207 */ /* 0x004fe40004000000 */
[----:B------:R-:W-:Y:S02]  /*0170*/  SEL R5, R5, RZ, !P0 ;  /* 0x000000ff05057207 */ /* 0x000fe40004000000 */
[----:B------:R-:W-:Y:S02]  /*0180*/  SEL R6, R6, RZ, !P0 ;  /* 0x000000ff06067207 */ /* 0x000fe40004000000 */
[----:B------:R-:W-:Y:S01]  /*0190*/  SEL R7, R7, RZ, !P0 ;  /* 0x000000ff07077207 */ /* 0x000fe20004000000 */
[----:B------:R-:W-:-:S04]  /*01a0*/  FADD R13, R4, R5 ;  /* 0x00000005040d7221 */ /* 0x000fc80000000000 */
[----:B------:R-:W-:-:S04]  /*01b0*/  FADD R2, R6, R13 ;  /* 0x0000000d06027221 */ /* 0x000fc80000000000 */
[----:B------:R-:W-:-:S05]  /*01c0*/  FADD R2, R7, R2 ;  /* 0x0000000207027221 */ /* 0x000fca0000000000 */
[----:B------:R-:W-:-:S05]  /*01d0*/  FSEL R2, R2, RZ, !P0 ;  /* 0x000000ff02027208 */ /* 0x000fca0004000000 */
[----:B------:R-:W1:Y:S02]  /*01e0*/  SHFL.BFLY PT, R13, R2, 0x8, 0x1f ;  /* 0x0d001f00020d7f89 */ /* 0x000e6400000e0000 */
[----:B-1----:R-:W-:-:S05]  /*01f0*/  FADD R13, R2, R13 ;  /* 0x0000000d020d7221 */ /* 0x002fca0000000000 */
[----:B------:R-:W1:Y:S02]  /*0200*/  SHFL.BFLY PT, R8, R13, 0x4, 0x1f ;  /* 0x0c801f000d087f89 */ /* 0x000e6400000e0000 */
[----:B-1----:R-:W-:Y:S01]  /*0210*/  FADD R8, R13, R8 ;  /* 0x000000080d087221 */ /* 0x002fe20000000000 */
[----:B------:R-:W-:-:S04]  /*0220*/  HFMA2.MMA R13, -RZ, RZ, 1.125, 0 ;  /* 0x3c800000ff0d7435 */ /* 0x000fc800000001ff */
[----:B------:R-:W1:Y:S02]  /*0230*/  SHFL.BFLY PT, R11, R8, 0x2, 0x1f ;  /* 0x0c401f00080b7f89 */ /* 0x000e6400000e0000 */
[----:B-1----:R-:W-:-:S05]  /*0240*/  FADD R11, R8, R11 ;  /* 0x0000000b080b7221 */ /* 0x002fca0000000000 */
[----:B------:R-:W1:Y:S02]  /*0250*/  SHFL.BFLY PT, R10, R11, 0x1, 0x1f ;  /* 0x0c201f000b0a7f89 */ /* 0x000e6400000e0000 */
[----:B-1----:R-:W-:-:S04]  /*0260*/  FADD R10, R11, R10 ;  /* 0x0000000a0b0a7221 */ /* 0x002fc80000000000 */
[C---:B------:R-:W-:Y:S01]  /*0270*/  FFMA R5, R10.reuse, -0.015625, R5 ;  /* 0xbc8000000a057823 */ /* 0x040fe20000000005 */
[C---:B------:R-:W-:Y:S01]  /*0280*/  FFMA R4, R10.reuse, -0.015625, R4 ;  /* 0xbc8000000a047823 */ /* 0x040fe20000000004 */
[C---:B------:R-:W-:Y:S01]  /*0290*/  FFMA R6, R10.reuse, -0.015625, R6 ;  /* 0xbc8000000a067823 */ /* 0x040fe20000000006 */
[----:B------:R-:W-:Y:S01]  /*02a0*/  FFMA R7, R10, -0.015625, R7 ;  /* 0xbc8000000a077823 */ /* 0x000fe20000000007 */
[----:B------:R-:W-:Y:S01]  /*02b0*/  FMUL R5, R5, R5 ;  /* 0x0000000505057220 */ /* 0x000fe20000400000 */
[----:B------:R-:W-:Y:S03]  /*02c0*/  STS [R9], R10 ;  /* 0x0000000a09007388 */ /* 0x000fe60000000800 */
[----:B------:R-:W-:-:S04]  /*02d0*/  FFMA R5, R4, R4, R5 ;  /* 0x0000000404057223 */ /* 0x000fc80000000005 */
[----:B------:R-:W-:-:S04]  /*02e0*/  FFMA R6, R6, R6, R5 ;  /* 0x0000000606067223 */ /* 0x000fc80000000005 */
[----:B------:R-:W-:-:S05]  /*02f0*/  FFMA R6, R7, R7, R6 ;  /* 0x0000000707067223 */ /* 0x000fca0000000006 */
[----:B------:R-:W-:Y:S01]  /*0300*/  FSEL R6, R6, RZ, !P0 ;  /* 0x000000ff06067208 */ /* 0x000fe20004000000 */
[----:B------:R-:W-:Y:S01]  /*0310*/  BAR.SYNC.DEFER_BLOCKING 0x0 ;  /* 0x0000000000007b1d */ /* 0x000fe20000010000 */
[----:B------:R-:W-:-:S04]  /*0320*/  LOP3.LUT P0, RZ, R3, 0x78, RZ, 0xc0, !PT ;  /* 0x0000007803ff7812 */ /* 0x000fc8000780c0ff */
[----:B------:R-:W-:Y:S01]  /*0330*/  ISETP.LT.AND P0, PT, R15, 0x80, !P0 ;  /* 0x000000800f00780c */ /* 0x000fe20004701270 */
[----:B------:R-:W1:Y:S02]  /*0340*/  SHFL.BFLY PT, R5, R6, 0x8, 0x1f ;  /* 0x0d001f0006057f89 */ /* 0x000e6400000e0000 */
[----:B-1----:R-:W-:-:S05]  /*0350*/  FADD R5, R6, R5 ;  /* 0x0000000506057221 */ /* 0x002fca0000000000 */
[----:B------:R-:W1:Y:S02]  /*0360*/  SHFL.BFLY PT, R2, R5, 0x4, 0x1f ;  /* 0x0c801f0005027f89 */ /* 0x000e6400000e0000 */
[----:B-1----:R-:W-:Y:S01]  /*0370*/  FADD R4, R5, R2 ;  /* 0x0000000205047221 */ /* 0x002fe20000000000 */
[----:B------:R-:W-:-:S04]  /*0380*/  LOP3.LUT R2, R3, 0x7, RZ, 0xc0, !PT ;  /* 0x0000000703027812 */ /* 0x000fc800078ec0ff */
[----:B------:R-:W1:Y:S01]  /*0390*/  SHFL.BFLY PT, R7, R4, 0x2, 0x1f ;  /* 0x0c401f0004077f89 */ /* 0x000e6200000e0000 */
[----:B------:R-:W-:-:S05]  /*03a0*/  LEA R8, R2, UR4, 0x2 ;  /* 0x0000000402087c11 */ /* 0x000fca000f8e10ff */
[----:B------:R-:W2:Y:S01]  /*03b0*/  LDS R11, [R8] ;  /* 0x00000000080b7984 */ /* 0x000ea20000000800 */
[----:B-1----:R-:W-:Y:S02]  /*03c0*/  FADD R7, R4, R7 ;  /* 0x0000000704077221 */ /* 0x002fe40000000000 */
[----:B------:R-:W1:Y:S03]  /*03d0*/  LDC.64 R4, c[0x0][0x228] ;  /* 0x00008a00ff047b82 */ /* 0x000e660000000a00 */
[----:B------:R-:W3:Y:S01]  /*03e0*/  SHFL.BFLY PT, R12, R7, 0x1, 0x1f ;  /* 0x0c201f00070c7f89 */ /* 0x000ee200000e0000 */
[----:B--2---:R-:W-:Y:S01]  /*03f0*/  FMUL R11, R11, 0.015625 ;  /* 0x3c8000000b0b7820 */ /* 0x004fe20000400000 */
[----:B---3--:R-:W-:-:S03]  /*0400*/  FADD R12, R7, R12 ;  /* 0x0000000c070c7221 */ /* 0x008fc60000000000 */
[----:B------:R-:W-:Y:S08]  /*0410*/  BAR.SYNC.DEFER_BLOCKING 0x0 ;  /* 0x0000000000007b1d */ /* 0x000ff00000010000 */
[----:B------:R-:W2:Y:S01]  /*0420*/  LDC.64 R6, c[0x0][0x218] ;  /* 0x00008600ff067b82 */ /* 0x000ea20000000a00 */
[----:B------:R-:W-:Y:S07]  /*0430*/  STS [R9], R12 ;  /* 0x0000000c09007388 */ /* 0x000fee0000000800 */
[----:B------:R-:W-:Y:S06]  /*0440*/  BAR.SYNC.DEFER_BLOCKING 0x0 ;  /* 0x0000000000007b1d */ /* 0x000fec0000010000 */
[----:B------:R-:W3:Y:S02]  /*0450*/  LDS R2, [R8] ;  /* 0x0000000008027984 */ /* 0x000ee40000000800 */
[----:B------:R-:W-:Y:S06]  /*0460*/  BAR.SYNC.DEFER_BLOCKING 0x0 ;  /* 0x0000000000007b1d */ /* 0x000fec0000010000 */
[----:B------:R4:W-:Y:S01]  /*0470*/  STS [R9], R12 ;  /* 0x0000000c09007388 */ /* 0x0009e20000000800 */
[----:B---3--:R-:W-:Y:S01]  /*0480*/  FFMA R13, R2, R13, 9.9999997473787516356e-06 ;  /* 0x3727c5ac020d7423 */ /* 0x008fe2000000000d */
[----:B-1----:R-:W-:-:S04]  /*0490*/  IMAD.WIDE R2, R15, 0x4, R4 ;  /* 0x000000040f027825 */ /* 0x002fc800078e0204 */
[----:B--2---:R-:W-:Y:S01]  /*04a0*/  IMAD.WIDE R4, R15, 0x4, R6 ;  /* 0x000000040f047825 */ /* 0x004fe200078e0206 */
[----:B------:R-:W1:Y:S01]  /*04b0*/  MUFU.RSQ R13, R13 ;  /* 0x0000000d000d7308 */ /* 0x000e620000001400 */
[----:B------:R-:W-:Y:S06]  /*04c0*/  BAR.SYNC.DEFER_BLOCKING 0x0 ;  /* 0x0000000000007b1d */ /* 0x000fec0000010000 */
[----:B-1----:R4:W-:Y:S04]  /*04d0*/  @P0 STG.E desc[UR6][R2.64], R13 ;  /* 0x0000000d02000986 */ /* 0x0029e8000c101906 */
[----:B------:R4:W-:Y:S01]  /*04e0*/  @P0 STG.E desc[UR6][R4.64], R11 ;  /* 0x0000000b04000986 */ /* 0x0009e2000c101906 */
[----:B------:R-:W-:Y:S05]  /*04f0*/  @!P0 EXIT ;  /* 0x000000000000894d */ /* 0x000fea0003800000 */
[----:B----4-:R-:W0:Y:S01]  /*0500*/  LDS R5, [R8] ;  /* 0x0000000008057984 */ /* 0x010e220000000800 */
[----:B------:R-:W1:Y:S02]  /*0510*/  LDC.64 R2, c[0x0][0x220] ;  /* 0x00008800ff027b82 */ /* 0x000e640000000a00 */
[----:B-1----:R-:W-:-:S05]  /*0520*/  IMAD.WIDE R2, R15, 0x4, R2 ;  /* 0x000000040f027825 */ /* 0x002fca00078e0202 */
[----:B0-----:R-:W-:Y:S01]  /*0530*/  STG.E desc[UR6][R2.64], R5 ;  /* 0x0000000502007986 */ /* 0x001fe2000c101906 */
[----:B------:R-:W-:Y:S05]  /*0540*/  EXIT ;  /* 0x000000000000794d */ /* 0x000fea0003800000 */
.L_x_0:
[----:B------:R-:W-:-:S00]  /*0550*/  BRA `(.L_x_0) ;  /* 0xfffffffc00fc7947 */ /* 0x000fc0000383ffff */
[----:B------:R-:W-:-:S00]  /*0560*/  NOP ;  /* 0x0000000000007918 */ /* 0x000fc00000000000 */
        /* <DEDUP_REMOVED lines=9> */
.L_x_1:


//--------------------- .nv.global.init           --------------------------
	.section	.nv.global.init,"aw",@progbits
.nv.global.init:
	.type		_$_str,@object
	.size		_$_str,(.L_0 - _$_str)
_$_str:
        /*0000*/ 	.byte	0x5f, 0x5f, 0x43, 0x55, 0x44, 0x41, 0x5f, 0x46, 0x54, 0x5a, 0x00
.L_0:


//--------------------- .nv.shared.triton_per_fused_native_group_norm_26 --------------------------
	.section	.nv.shared.triton_per_fused_native_group_norm_26,"aw",@nobits
	.sectionflags	@""
	.align	16
	.zero		1024


//--------------------- .nv.constant0.triton_per_fused_native_group_norm_26 --------------------------
	.section	.nv.constant0.triton_per_fused_native_group_norm_26,"a",@progbits
	.sectionflags	@""
	.align	4
.nv.constant0.triton_per_fused_native_group_norm_26:
	.zero		568
